//
// Generated by NVIDIA NVVM Compiler
//
// Compiler Build ID: CL-36424714
// Cuda compilation tools, release 13.0, V13.0.88
// Based on NVVM 20.0.0
//

.version 9.0
.target sm_100
.address_size 64

	// .globl	_Z16divergenceKernelPi
.extern .func  (.param .b32 func_retval0) vprintf
(
	.param .b64 vprintf_param_0,
	.param .b64 vprintf_param_1
)
;
.global .align 1 .b8 $str[48] = {87, 97, 114, 112, 32, 37, 100, 58, 32, 84, 104, 114, 101, 97, 100, 32, 37, 100, 32, 40, 108, 97, 110, 101, 32, 37, 100, 41, 32, 116, 97, 107, 101, 115, 32, 69, 86, 69, 78, 32, 98, 114, 97, 110, 99, 104, 10};
.global .align 1 .b8 $str$1[47] = {87, 97, 114, 112, 32, 37, 100, 58, 32, 84, 104, 114, 101, 97, 100, 32, 37, 100, 32, 40, 108, 97, 110, 101, 32, 37, 100, 41, 32, 116, 97, 107, 101, 115, 32, 79, 68, 68, 32, 98, 114, 97, 110, 99, 104, 10};

.visible .entry _Z16divergenceKernelPi(
	.param .u64 .ptr .align 1 _Z16divergenceKernelPi_param_0
)
{
	.local .align 8 .b8 	__local_depot0[16];
	.reg .b64 	%SP;
	.reg .b64 	%SPL;
	.reg .pred 	%p<2>;
	.reg .b32 	%r<20>;
	.reg .b64 	%rd<13>;

	mov.u64 	%SPL, __local_depot0;
	cvta.local.u64 	%SP, %SPL;
	ld.param.u64 	%rd2, [_Z16divergenceKernelPi_param_0];
	add.u64 	%rd3, %SP, 0;
	add.u64 	%rd1, %SPL, 0;
	mov.u32 	%r5, %ctaid.x;
	mov.u32 	%r6, %ntid.x;
	mov.u32 	%r7, %tid.x;
	mad.lo.s32 	%r1, %r5, %r6, %r7;
	shr.s32 	%r8, %r1, 31;
	shr.u32 	%r9, %r8, 27;
	add.s32 	%r10, %r1, %r9;
	shr.s32 	%r2, %r10, 5;
	and.b32  	%r11, %r10, -32;
	sub.s32 	%r3, %r1, %r11;
	and.b32  	%r12, %r3, 1;
	setp.eq.b32 	%p1, %r12, 1;
	@%p1 bra 	$L__BB0_2;
	st.local.v2.u32 	[%rd1], {%r2, %r1};
	st.local.u32 	[%rd1+8], %r3;
	mov.u64 	%rd7, $str;
	cvta.global.u64 	%rd8, %rd7;
	{ // callseq 1, 0
	.param .b64 param0;
	st.param.b64 	[param0], %rd8;
	.param .b64 param1;
	st.param.b64 	[param1], %rd3;
	.param .b32 retval0;
	call.uni (retval0), 
	vprintf, 
	(
	param0, 
	param1
	);
	ld.param.b32 	%r17, [retval0];
	} // callseq 1
	mov.b32 	%r19, 1;
	bra.uni 	$L__BB0_3;
$L__BB0_2:
	st.local.v2.u32 	[%rd1], {%r2, %r1};
	st.local.u32 	[%rd1+8], %r3;
	mov.u64 	%rd4, $str$1;
	cvta.global.u64 	%rd5, %rd4;
	{ // callseq 0, 0
	.param .b64 param0;
	st.param.b64 	[param0], %rd5;
	.param .b64 param1;
	st.param.b64 	[param1], %rd3;
	.param .b32 retval0;
	call.uni (retval0), 
	vprintf, 
	(
	param0, 
	param1
	);
	ld.param.b32 	%r14, [retval0];
	} // callseq 0
	mov.b32 	%r19, 2;
$L__BB0_3:
	cvta.to.global.u64 	%rd10, %rd2;
	mul.wide.s32 	%rd11, %r1, 4;
	add.s64 	%rd12, %rd10, %rd11;
	st.global.u32 	[%rd12], %r19;
	ret;

}


// ===== COMPILED SASS (sm_100) =====

	.target	sm_100

	.elftype	@"ET_EXEC"


//--------------------- .note.nv.tkinfo           --------------------------
	.section	.note.nv.tkinfo,"",@"SHT_NOTE"
	.sectionflags	@"SHF_NOTE_NV_TKINFO"
	.tkinfo
        /*0018*/ 	.word	0x00000002
        /*0030*/ 	.string	""
        /*0030*/ 	.string	"ptxas"
        /*0030*/ 	.string	"Cuda compilation tools, release 13.0, V13.0.88"
        /*0030*/ 	.string	"Build cuda_13.0.r13.0/compiler.36424714_0"
        /*0030*/ 	.string	"-arch sm_100 -m 64 "



//--------------------- .note.nv.cuinfo           --------------------------
	.section	.note.nv.cuinfo,"",@"SHT_NOTE"
	.sectionflags	@"SHF_NOTE_NV_CUINFO"
        /*0018*/ 	.short	0x0002
        /*001a*/ 	.short	0x0064
        /*001c*/ 	.short	0x0082
	.zero		2


//--------------------- .nv.info                  --------------------------
	.section	.nv.info,"",@"SHT_CUDA_INFO"
	.align	4


	//----- nvinfo : EIATTR_REGCOUNT
	.align		4
        /*0000*/ 	.byte	0x04, 0x2f
        /*0002*/ 	.short	(.L_3 - .L_2)
	.align		4
.L_2:
        /*0004*/ 	.word	index@(_Z16divergenceKernelPi)
        /*0008*/ 	.word	0x00000018


	//----- nvinfo : EIATTR_FRAME_SIZE
	.align		4
.L_3:
        /*000c*/ 	.byte	0x04, 0x11
        /*000e*/ 	.short	(.L_5 - .L_4)
	.align		4
.L_4:
        /*0010*/ 	.word	index@(_Z16divergenceKernelPi)
        /*0014*/ 	.word	0x00000010


	//----- nvinfo : EIATTR_MIN_STACK_SIZE
	.align		4
.L_5:
        /*0018*/ 	.byte	0x04, 0x12
        /*001a*/ 	.short	(.L_7 - .L_6)
	.align		4
.L_6:
        /*001c*/ 	.word	index@(_Z16divergenceKernelPi)
        /*0020*/ 	.word	0x00000010
.L_7:


//--------------------- .nv.compat                --------------------------
	.section	.nv.compat,"",@"SHT_CUDA_COMPAT_INFO"
	.align	4
        /*0000*/ 	.byte	0x02, 0x09, 0x00, 0x00, 0x02, 0x02, 0x01, 0x00, 0x02, 0x05, 0x05, 0x00, 0x03, 0x07, 0x01, 0x01
        /*0010*/ 	.byte	0x02, 0x03, 0x00, 0x00, 0x02, 0x06, 0x01, 0x00, 0x04, 0x0b, 0x08, 0x00, 0x09, 0x00, 0x00, 0x00
        /*0020*/ 	.byte	0x00, 0x00, 0x00, 0x00


//--------------------- .nv.info._Z16divergenceKernelPi --------------------------
	.section	.nv.info._Z16divergenceKernelPi,"",@"SHT_CUDA_INFO"
	.sectionflags	@""
	.align	4


	//----- nvinfo : EIATTR_CUDA_API_VERSION
	.align		4
        /*0000*/ 	.byte	0x04, 0x37
        /*0002*/ 	.short	(.L_9 - .L_8)
.L_8:
        /*0004*/ 	.word	0x00000082


	//----- nvinfo : EIATTR_KPARAM_INFO
	.align		4
.L_9:
        /*0008*/ 	.byte	0x04, 0x17
        /*000a*/ 	.short	(.L_11 - .L_10)
.L_10:
        /*000c*/ 	.word	0x00000000
        /*0010*/ 	.short	0x0000
        /*0012*/ 	.short	0x0000
        /*0014*/ 	.byte	0x00, 0xf5, 0x21, 0x00


	//----- nvinfo : EIATTR_SPARSE_MMA_MASK
	.align		4
.L_11:
        /*0018*/ 	.byte	0x03, 0x50
        /*001a*/ 	.short	0x0000


	//----- nvinfo : EIATTR_MAXREG_COUNT
	.align		4
        /*001c*/ 	.byte	0x03, 0x1b
        /*001e*/ 	.short	0x00ff


	//----- nvinfo : EIATTR_EXTERNS
	.align		4
        /*0020*/ 	.byte	0x04, 0x0f
        /*0022*/ 	.short	(.L_13 - .L_12)


	//   ....[0]....
	.align		4
.L_12:
        /*0024*/ 	.word	index@(vprintf)


	//----- nvinfo : EIATTR_MERCURY_ISA_VERSION
	.align		4
.L_13:
        /*0028*/ 	.byte	0x03, 0x5f
        /*002a*/ 	.short	0x0101


	//----- nvinfo : EIATTR_VRC_CTA_INIT_COUNT
	.align		4
        /*002c*/ 	.byte	0x02, 0x4a
	.zero		1
	.zero		1


	//----- nvinfo : EIATTR_SYSCALL_OFFSETS
	.align		4
        /*0030*/ 	.byte	0x04, 0x46
        /*0032*/ 	.short	(.L_15 - .L_14)


	//   ....[0]....
.L_14:
        /*0034*/ 	.word	0x000001c0


	//   ....[1]....
        /*0038*/ 	.word	0x00000270


	//----- nvinfo : EIATTR_EXIT_INSTR_OFFSETS
	.align		4
.L_15:
        /*003c*/ 	.byte	0x04, 0x1c
        /*003e*/ 	.short	(.L_17 - .L_16)


	//   ....[0]....
.L_16:
        /*0040*/ 	.word	0x000002d0


	//----- nvinfo : EIATTR_CRS_STACK_SIZE
	.align		4
.L_17:
        /*0044*/ 	.byte	0x04, 0x1e
        /*0046*/ 	.short	(.L_19 - .L_18)
.L_18:
        /*0048*/ 	.word	0x00000000


	//----- nvinfo : EIATTR_CBANK_PARAM_SIZE
	.align		4
.L_19:
        /*004c*/ 	.byte	0x03, 0x19
        /*004e*/ 	.short	0x0008


	//----- nvinfo : EIATTR_PARAM_CBANK
	.align		4
        /*0050*/ 	.byte	0x04, 0x0a
        /*0052*/ 	.short	(.L_21 - .L_20)
	.align		4
.L_20:
        /*0054*/ 	.word	index@(.nv.constant0._Z16divergenceKernelPi)
        /*0058*/ 	.short	0x0380
        /*005a*/ 	.short	0x0008


	//----- nvinfo : EIATTR_SW_WAR
	.align		4
.L_21:
        /*005c*/ 	.byte	0x04, 0x36
        /*005e*/ 	.short	(.L_23 - .L_22)
.L_22:
        /*0060*/ 	.word	0x00000008
.L_23:


//--------------------- .nv.callgraph             --------------------------
	.section	.nv.callgraph,"",@"SHT_CUDA_CALLGRAPH"
	.align	4
	.sectionentsize	8
	.align		4
        /*0000*/ 	.word	0x00000000
	.align		4
        /*0004*/ 	.word	0xffffffff
	.align		4
        /*0008*/ 	.word	index@(_Z16divergenceKernelPi)
	.align		4
        /*000c*/ 	.word	index@(vprintf)
	.align		4
        /*0010*/ 	.word	0x00000000
	.align		4
        /*0014*/ 	.word	0xfffffffe
	.align		4
        /*0018*/ 	.word	0x00000000
	.align		4
        /*001c*/ 	.word	0xfffffffd
	.align		4
        /*0020*/ 	.word	0x00000000
	.align		4
        /*0024*/ 	.word	0xfffffffc


//--------------------- .nv.constant4             --------------------------
	.section	.nv.constant4,"a",@progbits
	.align	8
	.align		8
.nv.constant4:
        /*0000*/ 	.dword	vprintf
	.align		8
        /*0008*/ 	.dword	$str
	.align		8
        /*0010*/ 	.dword	$str$1


//--------------------- .text._Z16divergenceKernelPi --------------------------
	.section	.text._Z16divergenceKernelPi,"ax",@progbits
	.align	128
        .global         _Z16divergenceKernelPi
        .type           _Z16divergenceKernelPi,@function
        .size           _Z16divergenceKernelPi,(.L_x_6 - _Z16divergenceKernelPi)
        .other          _Z16divergenceKernelPi,@"STO_CUDA_ENTRY STV_DEFAULT"
_Z16divergenceKernelPi:
.text._Z16divergenceKernelPi:
[----:B------:R-:W0:Y:S01]  /*0000*/  LDC R1, c[0x0][0x37c] ;  /* 0x0000df00ff017b82 */ /* 0x000e220000000800 */
[----:B------:R-:W1:Y:S01]  /*0010*/  S2R R0, SR_TID.X ;  /* 0x0000000000007919 */ /* 0x000e620000002100 */
[----:B------:R-:W2:Y:S06]  /*0020*/  LDCU UR5, c[0x0][0x2fc] ;  /* 0x00005f80ff0577ac */ /* 0x000eac0008000800 */
[----:B------:R-:W1:Y:S01]  /*0030*/  S2UR UR4, SR_CTAID.X ;  /* 0x00000000000479c3 */ /* 0x000e620000002500 */
[----:B0-----:R-:W-:Y:S01]  /*0040*/  VIADD R1, R1, 0xfffffff0 ;  /* 0xfffffff001017836 */ /* 0x001fe20000000000 */
[----:B------:R-:W-:Y:S01]  /*0050*/  BSSY.RECONVERGENT B6, `(.L_x_0) ;  /* 0x0000024000067945 */ /* 0x000fe20003800200 */
[----:B------:R-:W0:Y:S05]  /*0060*/  LDCU.64 UR36, c[0x0][0x358] ;  /* 0x00006b00ff2477ac */ /* 0x000e2a0008000a00 */
[----:B------:R-:W1:Y:S02]  /*0070*/  LDC R17, c[0x0][0x360] ;  /* 0x0000d800ff117b82 */ /* 0x000e640000000800 */
[----:B-1----:R-:W-:Y:S01]  /*0080*/  IMAD R17, R17, UR4, R0 ;  /* 0x0000000411117c24 */ /* 0x002fe2000f8e0200 */
[----:B------:R-:W1:Y:S04]  /*0090*/  LDCU UR4, c[0x0][0x2f8] ;  /* 0x00005f00ff0477ac */ /* 0x000e680008000800 */
[----:B------:R-:W-:-:S04]  /*00a0*/  SHF.R.S32.HI R0, RZ, 0x1f, R17 ;  /* 0x0000001fff007819 */ /* 0x000fc80000011411 */
[----:B------:R-:W-:-:S04]  /*00b0*/  LEA.HI R16, R0, R17, RZ, 0x5 ;  /* 0x0000001100107211 */ /* 0x000fc800078f28ff */
[----:B------:R-:W-:Y:S02]  /*00c0*/  LOP3.LUT R0, R16, 0xffffffe0, RZ, 0xc0, !PT ;  /* 0xffffffe010007812 */ /* 0x000fe400078ec0ff */
[----:B------:R-:W-:-:S03]  /*00d0*/  SHF.R.S32.HI R16, RZ, 0x5, R16 ;  /* 0x00000005ff107819 */ /* 0x000fc60000011410 */
[----:B------:R-:W-:Y:S01]  /*00e0*/  IMAD.IADD R0, R17, 0x1, -R0 ;  /* 0x0000000111007824 */ /* 0x000fe200078e0a00 */
[----:B-1----:R-:W-:-:S04]  /*00f0*/  IADD3 R6, P1, PT, R1, UR4, RZ ;  /* 0x0000000401067c10 */ /* 0x002fc8000ff3e0ff */
[----:B------:R-:W-:Y:S01]  /*0100*/  LOP3.LUT R2, R0, 0x1, RZ, 0xc0, !PT ;  /* 0x0000000100027812 */ /* 0x000fe200078ec0ff */
[----:B--2---:R-:W-:-:S03]  /*0110*/  IMAD.X R7, RZ, RZ, UR5, P1 ;  /* 0x00000005ff077e24 */ /* 0x004fc600088e06ff */
[----:B------:R-:W-:-:S13]  /*0120*/  ISETP.NE.U32.AND P0, PT, R2, 0x1, PT ;  /* 0x000000010200780c */ /* 0x000fda0003f05070 */
[----:B0-----:R-:W-:Y:S05]  /*0130*/  @!P0 BRA `(.L_x_1) ;  /* 0x00000000002c8947 */ /* 0x001fea0003800000 */
[----:B------:R-:W-:Y:S01]  /*0140*/  MOV R2, 0x0 ;  /* 0x0000000000027802 */ /* 0x000fe20000000f00 */
[----:B------:R0:W-:Y:S01]  /*0150*/  STL.64 [R1], R16 ;  /* 0x0000001001007387 */ /* 0x0001e20000100a00 */
[----:B------:R-:W1:Y:S03]  /*0160*/  LDCU.64 UR4, c[0x4][0x8] ;  /* 0x01000100ff0477ac */ /* 0x000e660008000a00 */
[----:B------:R0:W-:Y:S01]  /*0170*/  STL [R1+0x8], R0 ;  /* 0x0000080001007387 */ /* 0x0001e20000100800 */
[----:B------:R-:W2:Y:S01]  /*0180*/  LDC.64 R2, c[0x4][R2] ;  /* 0x0100000002027b82 */ /* 0x000ea20000000a00 */
[----:B-1----:R-:W-:Y:S02]  /*0190*/  IMAD.U32 R4, RZ, RZ, UR4 ;  /* 0x00000004ff047e24 */ /* 0x002fe4000f8e00ff */
[----:B0-----:R-:W-:-:S07]  /*01a0*/  IMAD.U32 R5, RZ, RZ, UR5 ;  /* 0x00000005ff057e24 */ /* 0x001fce000f8e00ff */
[----:B------:R-:W-:-:S07]  /*01b0*/  LEPC R20, `(.L_x_2) ;  /* 0x000000001014794e */ /* 0x000fce0000000000 */
[----:B--2---:R-:W-:Y:S05]  /*01c0*/  CALL.ABS.NOINC R2 ;  /* 0x0000000002007343 */ /* 0x004fea0003c00000 */
.L_x_2:
[----:B------:R-:W-:Y:S01]  /*01d0*/  IMAD.MOV.U32 R5, RZ, RZ, 0x1 ;  /* 0x00000001ff057424 */ /* 0x000fe200078e00ff */
[----:B------:R-:W-:Y:S06]  /*01e0*/  BRA `(.L_x_3) ;  /* 0x0000000000287947 */ /* 0x000fec0003800000 */
.L_x_1:
        /* <DEDUP_REMOVED lines=9> */
.L_x_4:
[----:B------:R-:W-:-:S07]  /*0280*/  IMAD.MOV.U32 R5, RZ, RZ, 0x2 ;  /* 0x00000002ff057424 */ /* 0x000fce00078e00ff */
.L_x_3:
[----:B------:R-:W-:Y:S05]  /*0290*/  BSYNC.RECONVERGENT B6 ;  /* 0x0000000000067941 */ /* 0x000fea0003800200 */
.L_x_0:
[----:B------:R-:W0:Y:S02]  /*02a0*/  LDC.64 R2, c[0x0][0x380] ;  /* 0x0000e000ff027b82 */ /* 0x000e240000000a00 */
[----:B0-----:R-:W-:-:S05]  /*02b0*/  IMAD.WIDE R2, R17, 0x4, R2 ;  /* 0x0000000411027825 */ /* 0x001fca00078e0202 */
[----:B------:R-:W-:Y:S01]  /*02c0*/  STG.E desc[UR36][R2.64], R5 ;  /* 0x0000000502007986 */ /* 0x000fe2000c101924 */
[----:B------:R-:W-:Y:S05]  /*02d0*/  EXIT ;  /* 0x000000000000794d */ /* 0x000fea0003800000 */
.L_x_5:
[----:B------:R-:W-:-:S00]  /*02e0*/  BRA `(.L_x_5) ;  /* 0xfffffffc00fc7947 */ /* 0x000fc0000383ffff */
[----:B------:R-:W-:-:S00]  /*02f0*/  NOP ;  /* 0x0000000000007918 */ /* 0x000fc00000000000 */
        /* <DEDUP_REMOVED lines=8> */
.L_x_6:


//--------------------- .nv.global.init           --------------------------
	.section	.nv.global.init,"aw",@progbits
.nv.global.init:
	.type		$str$1,@object
	.size		$str$1,($str - $str$1)
$str$1:
        /*0000*/ 	.byte	0x57, 0x61, 0x72, 0x70, 0x20, 0x25, 0x64, 0x3a, 0x20, 0x54, 0x68, 0x72, 0x65, 0x61, 0x64, 0x20
        /*0010*/ 	.byte	0x25, 0x64, 0x20, 0x28, 0x6c, 0x61, 0x6e, 0x65, 0x20, 0x25, 0x64, 0x29, 0x20, 0x74, 0x61, 0x6b
        /*0020*/ 	.byte	0x65, 0x73, 0x20, 0x4f, 0x44, 0x44, 0x20, 0x62, 0x72, 0x61, 0x6e, 0x63, 0x68, 0x0a, 0x00
	.type		$str,@object
	.size		$str,(.L_0 - $str)
$str:
        /*002f*/ 	.byte	0x57, 0x61, 0x72, 0x70, 0x20, 0x25, 0x64, 0x3a, 0x20, 0x54, 0x68, 0x72, 0x65, 0x61, 0x64, 0x20
        /*003f*/ 	.byte	0x25, 0x64, 0x20, 0x28, 0x6c, 0x61, 0x6e, 0x65, 0x20, 0x25, 0x64, 0x29, 0x20, 0x74, 0x61, 0x6b
        /*004f*/ 	.byte	0x65, 0x73, 0x20, 0x45, 0x56, 0x45, 0x4e, 0x20, 0x62, 0x72, 0x61, 0x6e, 0x63, 0x68, 0x0a, 0x00
.L_0:


//--------------------- .nv.shared.reserved.0     --------------------------
	.section	.nv.shared.reserved.0,"aw",@nobits
	.weak		__nv_reservedSMEM_offset_0_alias
	.size		__nv_reservedSMEM_offset_0_alias, 0, 64
	.other		__nv_reservedSMEM_offset_0_alias,@"STO_CUDA_RESERVED_SHARED STV_DEFAULT"
__nv_reservedSMEM_offset_0_alias:
	.zero		0
	.zero		64


//--------------------- .nv.constant0._Z16divergenceKernelPi --------------------------
	.section	.nv.constant0._Z16divergenceKernelPi,"a",@progbits
	.sectionflags	@""
	.align	4
.nv.constant0._Z16divergenceKernelPi:
	.zero		904


//--------------------- SYMBOLS --------------------------

	.type		.nv.reservedSmem.offset0,@object
	.size		.nv.reservedSmem.offset0,0x4
	.type		vprintf,@function
